	.headerflags	@"EF_CUDA_TEXMODE_UNIFIED EF_CUDA_64BIT_ADDRESS EF_CUDA_ACCELERATORS EF_CUDA_SM90 EF_CUDA_VIRTUAL_SM(EF_CUDA_SM90)"
	.elftype	@"ET_EXEC"


//--------------------- .nv.info                  --------------------------
	.section	.nv.info,"",@"SHT_CUDA_INFO"
	.align	4


	//----- nvinfo : EIATTR_REGCOUNT
	.align		4
        /*0000*/ 	.byte	0x04, 0x2f
        /*0002*/ 	.short	(.L_1 - .L_0)
	.align		4
.L_0:
        /*0004*/ 	.word	index@(triton_poi_fused_add_convolution_mul_4)
        /*0008*/ 	.word	0x0000001a


	//----- nvinfo : EIATTR_MIN_STACK_SIZE
	.align		4
.L_1:
        /*000c*/ 	.byte	0x04, 0x12
        /*000e*/ 	.short	(.L_3 - .L_2)
	.align		4
.L_2:
        /*0010*/ 	.word	index@(triton_poi_fused_add_convolution_mul_4)
        /*0014*/ 	.word	0x00000000


	//----- nvinfo : EIATTR_FRAME_SIZE
	.align		4
.L_3:
        /*0018*/ 	.byte	0x04, 0x11
        /*001a*/ 	.short	(.L_5 - .L_4)
	.align		4
.L_4:
        /*001c*/ 	.word	index@(triton_poi_fused_add_convolution_mul_4)
        /*0020*/ 	.word	0x00000000


	//----- nvinfo : EIATTR_MIN_STACK_SIZE
	.align		4
.L_5:
        /*0024*/ 	.byte	0x04, 0x12
        /*0026*/ 	.short	(.L_7 - .L_6)
	.align		4
.L_6:
        /*0028*/ 	.word	index@(triton_poi_fused_add_convolution_mul_4)
        /*002c*/ 	.word	0x00000000
.L_7:


//--------------------- .nv.info.triton_poi_fused_add_convolution_mul_4 --------------------------
	.section	.nv.info.triton_poi_fused_add_convolution_mul_4,"",@"SHT_CUDA_INFO"
	.sectionflags	@""
	.align	4


	//----- nvinfo : EIATTR_CUDA_API_VERSION
	.align		4
        /*0000*/ 	.byte	0x04, 0x37
        /*0002*/ 	.short	(.L_9 - .L_8)
.L_8:
        /*0004*/ 	.word	0x0000007c


	//----- nvinfo : EIATTR_KPARAM_INFO
	.align		4
.L_9:
        /*0008*/ 	.byte	0x04, 0x17
        /*000a*/ 	.short	(.L_11 - .L_10)
.L_10:
        /*000c*/ 	.word	0x00000000
        /*0010*/ 	.short	0x0007
        /*0012*/ 	.short	0x0034
        /*0014*/ 	.byte	0x00, 0xf0, 0x11, 0x00


	//----- nvinfo : EIATTR_KPARAM_INFO
	.align		4
.L_11:
        /*0018*/ 	.byte	0x04, 0x17
        /*001a*/ 	.short	(.L_13 - .L_12)
.L_12:
        /*001c*/ 	.word	0x00000000
        /*0020*/ 	.short	0x0006
        /*0022*/ 	.short	0x0030
        /*0024*/ 	.byte	0x00, 0xf0, 0x11, 0x00


	//----- nvinfo : EIATTR_KPARAM_INFO
	.align		4
.L_13:
        /*0028*/ 	.byte	0x04, 0x17
        /*002a*/ 	.short	(.L_15 - .L_14)
.L_14:
        /*002c*/ 	.word	0x00000000
        /*0030*/ 	.short	0x0005
        /*0032*/ 	.short	0x0028
        /*0034*/ 	.byte	0x00, 0xf4, 0x21, 0x00


	//----- nvinfo : EIATTR_KPARAM_INFO
	.align		4
.L_15:
        /*0038*/ 	.byte	0x04, 0x17
        /*003a*/ 	.short	(.L_17 - .L_16)
.L_16:
        /*003c*/ 	.word	0x00000000
        /*0040*/ 	.short	0x0004
        /*0042*/ 	.short	0x0020
        /*0044*/ 	.byte	0x00, 0xf4, 0x21, 0x00


	//----- nvinfo : EIATTR_KPARAM_INFO
	.align		4
.L_17:
        /*0048*/ 	.byte	0x04, 0x17
        /*004a*/ 	.short	(.L_19 - .L_18)
.L_18:
        /*004c*/ 	.word	0x00000000
        /*0050*/ 	.short	0x0003
        /*0052*/ 	.short	0x0018
        /*0054*/ 	.byte	0x00, 0xf4, 0x21, 0x00


	//----- nvinfo : EIATTR_KPARAM_INFO
	.align		4
.L_19:
        /*0058*/ 	.byte	0x04, 0x17
        /*005a*/ 	.short	(.L_21 - .L_20)
.L_20:
        /*005c*/ 	.word	0x00000000
        /*0060*/ 	.short	0x0002
        /*0062*/ 	.short	0x0010
        /*0064*/ 	.byte	0x00, 0xf4, 0x21, 0x00


	//----- nvinfo : EIATTR_KPARAM_INFO
	.align		4
.L_21:
        /*0068*/ 	.byte	0x04, 0x17
        /*006a*/ 	.short	(.L_23 - .L_22)
.L_22:
        /*006c*/ 	.word	0x00000000
        /*0070*/ 	.short	0x0001
        /*0072*/ 	.short	0x0008
        /*0074*/ 	.byte	0x00, 0xf4, 0x21, 0x00


	//----- nvinfo : EIATTR_KPARAM_INFO
	.align		4
.L_23:
        /*0078*/ 	.byte	0x04, 0x17
        /*007a*/ 	.short	(.L_25 - .L_24)
.L_24:
        /*007c*/ 	.word	0x00000000
        /*0080*/ 	.short	0x0000
        /*0082*/ 	.short	0x0000
        /*0084*/ 	.byte	0x00, 0xf4, 0x21, 0x00


	//----- nvinfo : EIATTR_SPARSE_MMA_MASK
	.align		4
.L_25:
        /*0088*/ 	.byte	0x03, 0x50
        /*008a*/ 	.short	0x0000


	//----- nvinfo : EIATTR_MAXREG_COUNT
	.align		4
        /*008c*/ 	.byte	0x03, 0x1b
        /*008e*/ 	.short	0x00ff


	//----- nvinfo : EIATTR_EXIT_INSTR_OFFSETS
	.align		4
        /*0090*/ 	.byte	0x04, 0x1c
        /*0092*/ 	.short	(.L_27 - .L_26)


	//   ....[0]....
.L_26:
        /*0094*/ 	.word	0x00000510


	//   ....[1]....
        /*0098*/ 	.word	0x00000530


	//----- nvinfo : EIATTR_REQNTID
	.align		4
.L_27:
        /*009c*/ 	.byte	0x04, 0x10
        /*009e*/ 	.short	(.L_29 - .L_28)
.L_28:
        /*00a0*/ 	.word	0x00000080
        /*00a4*/ 	.word	0x00000001
        /*00a8*/ 	.word	0x00000001


	//----- nvinfo : EIATTR_CBANK_PARAM_SIZE
	.align		4
.L_29:
        /*00ac*/ 	.byte	0x03, 0x19
        /*00ae*/ 	.short	0x0038


	//----- nvinfo : EIATTR_PARAM_CBANK
	.align		4
        /*00b0*/ 	.byte	0x04, 0x0a
        /*00b2*/ 	.short	(.L_31 - .L_30)
	.align		4
.L_30:
        /*00b4*/ 	.word	index@(.nv.constant0.triton_poi_fused_add_convolution_mul_4)
        /*00b8*/ 	.short	0x0210
        /*00ba*/ 	.short	0x0038


	//----- nvinfo : EIATTR_SW_WAR
	.align		4
.L_31:
        /*00bc*/ 	.byte	0x04, 0x36
        /*00be*/ 	.short	(.L_33 - .L_32)
.L_32:
        /*00c0*/ 	.word	0x00000008
.L_33:


//--------------------- .nv.callgraph             --------------------------
	.section	.nv.callgraph,"",@"SHT_CUDA_CALLGRAPH"
	.align	4
	.sectionentsize	8
	.align		4
        /*0000*/ 	.word	0x00000000
	.align		4
        /*0004*/ 	.word	0xffffffff
	.align		4
        /*0008*/ 	.word	0x00000000
	.align		4
        /*000c*/ 	.word	0xfffffffe
	.align		4
        /*0010*/ 	.word	0x00000000
	.align		4
        /*0014*/ 	.word	0xfffffffd
	.align		4
        /*0018*/ 	.word	0x00000000
	.align		4
        /*001c*/ 	.word	0xfffffffc


//--------------------- .text.triton_poi_fused_add_convolution_mul_4 --------------------------
	.section	.text.triton_poi_fused_add_convolution_mul_4,"ax",@progbits
	.sectionflags	@"SHF_BARRIERS=1"
	.align	128
        .global         triton_poi_fused_add_convolution_mul_4
        .type           triton_poi_fused_add_convolution_mul_4,@function
        .size           triton_poi_fused_add_convolution_mul_4,(.L_x_1 - triton_poi_fused_add_convolution_mul_4)
        .other          triton_poi_fused_add_convolution_mul_4,@"STO_CUDA_ENTRY STV_DEFAULT"
triton_poi_fused_add_convolution_mul_4:
.text.triton_poi_fused_add_convolution_mul_4:
[----:B------:R-:W0:Y:S01]  /*0000*/  LDC R1, c[0x0][0x28] ;  /* 0x00000a00ff017b82 */ /* 0x000e220000000800 */
[----:B------:R-:W1:Y:S07]  /*0010*/  S2R R12, SR_TID.X ;  /* 0x00000000000c7919 */ /* 0x000e6e0000002100 */
[----:B------:R-:W2:Y:S01]  /*0020*/  LDC.64 R2, c[0x0][0x218] ;  /* 0x00008600ff027b82 */ /* 0x000ea20000000a00 */
[----:B------:R-:W-:Y:S01]  /*0030*/  CS2R R22, SRZ ;  /* 0x0000000000167805 */ /* 0x000fe2000001ff00 */
[----:B------:R-:W-:Y:S01]  /*0040*/  ULDC.64 UR6, c[0x0][0x208] ;  /* 0x0000820000067ab9 */ /* 0x000fe20000000a00 */
[----:B------:R-:W3:Y:S01]  /*0050*/  S2R R15, SR_CTAID.Y ;  /* 0x00000000000f7919 */ /* 0x000ee20000002600 */
[----:B------:R-:W4:Y:S01]  /*0060*/  S2R R6, SR_CTAID.X ;  /* 0x0000000000067919 */ /* 0x000f220000002500 */
[----:B-1----:R-:W-:Y:S01]  /*0070*/  IMAD.SHL.U32 R0, R12, 0x2, RZ ;  /* 0x000000020c007824 */ /* 0x002fe200078e00ff */
[----:B---3--:R-:W-:-:S04]  /*0080*/  SHF.R.S32.HI R14, RZ, 0x17, R15 ;  /* 0x00000017ff0e7819 */ /* 0x008fc8000001140f */
[----:B------:R-:W-:Y:S02]  /*0090*/  LOP3.LUT R0, R0, 0xfe, RZ, 0xc0, !PT ;  /* 0x000000fe00007812 */ /* 0x000fe400078ec0ff */
[----:B------:R-:W-:Y:S02]  /*00a0*/  SGXT R14, R14, 0x1 ;  /* 0x000000010e0e781a */ /* 0x000fe40000000200 */
[----:B------:R-:W-:Y:S02]  /*00b0*/  PRMT R21, R0, 0x6540, R15 ;  /* 0x0000654000157816 */ /* 0x000fe4000000000f */
[----:B----4-:R-:W-:Y:S02]  /*00c0*/  ISETP.GE.AND P0, PT, R6, 0x10, PT ;  /* 0x000000100600780c */ /* 0x010fe40003f06270 */
[----:B------:R-:W-:-:S04]  /*00d0*/  LEA.HI R4, R14, R21, RZ, 0x9 ;  /* 0x000000150e047211 */ /* 0x000fc800078f48ff */
[C---:B------:R-:W-:Y:S01]  /*00e0*/  LOP3.LUT R8, R4.reuse, 0xfffffe00, RZ, 0xc0, !PT ;  /* 0xfffffe0004087812 */ /* 0x040fe200078ec0ff */
[----:B------:R-:W-:-:S04]  /*00f0*/  IMAD.SHL.U32 R4, R4, 0x10, RZ ;  /* 0x0000001004047824 */ /* 0x000fc800078e00ff */
[----:B------:R-:W-:Y:S01]  /*0100*/  IMAD.IADD R21, R21, 0x1, -R8 ;  /* 0x0000000115157824 */ /* 0x000fe200078e0a08 */
[----:B------:R-:W-:Y:S01]  /*0110*/  LOP3.LUT R5, R4, 0xffffe000, RZ, 0xc0, !PT ;  /* 0xffffe00004057812 */ /* 0x000fe200078ec0ff */
[----:B------:R-:W1:Y:S03]  /*0120*/  S2UR UR5, SR_CgaCtaId ;  /* 0x00000000000579c3 */ /* 0x000e660000008800 */
[----:B------:R-:W-:-:S05]  /*0130*/  LEA R4, R6, R21, 0x9 ;  /* 0x0000001506047211 */ /* 0x000fca00078e48ff */
[----:B------:R-:W-:Y:S01]  /*0140*/  IMAD.IADD R7, R4, 0x1, R5 ;  /* 0x0000000104077824 */ /* 0x000fe200078e0205 */
[----:B------:R-:W3:Y:S03]  /*0150*/  LDC.64 R8, c[0x0][0x210] ;  /* 0x00008400ff087b82 */ /* 0x000ee60000000a00 */
[----:B--2---:R-:W-:-:S05]  /*0160*/  IMAD.WIDE R10, R7, 0x4, R2 ;  /* 0x00000004070a7825 */ /* 0x004fca00078e0202 */
[----:B------:R2:W4:Y:S01]  /*0170*/  @!P0 LDG.E.EL.64 R22, desc[UR6][R10.64] ;  /* 0x000000060a168981 */ /* 0x000522000c2e1b00 */
[----:B------:R-:W5:Y:S01]  /*0180*/  LDC.64 R2, c[0x0][0x220] ;  /* 0x00008800ff027b82 */ /* 0x000f620000000a00 */
[----:B------:R-:W-:Y:S01]  /*0190*/  LOP3.LUT R12, R12, 0x7f, RZ, 0xc0, !PT ;  /* 0x0000007f0c0c7812 */ /* 0x000fe200078ec0ff */
[----:B------:R-:W-:Y:S01]  /*01a0*/  IMAD.SHL.U32 R13, R15, 0x100, RZ ;  /* 0x000001000f0d7824 */ /* 0x000fe200078e00ff */
[----:B------:R-:W-:Y:S01]  /*01b0*/  UMOV UR4, 0x400 ;  /* 0x0000040000047882 */ /* 0x000fe20000000000 */
[----:B------:R-:W-:Y:S01]  /*01c0*/  HFMA2.MMA R16, -RZ, RZ, 0, 0 ;  /* 0x00000000ff107435 */ /* 0x000fe200000001ff */
[----:B------:R-:W-:Y:S01]  /*01d0*/  PRMT R15, R12, 0x6540, R15 ;  /* 0x000065400c0f7816 */ /* 0x000fe2000000000f */
[----:B-1----:R-:W-:Y:S01]  /*01e0*/  UPRMT UR4, UR5, 0x654, UR4 ;  /* 0x0000065405047896 */ /* 0x002fe20008000004 */
[----:B------:R-:W-:Y:S01]  /*01f0*/  LOP3.LUT R13, R13, 0x80, R12, 0xfe, !PT ;  /* 0x000000800d0d7812 */ /* 0x000fe200078efe0c */
[----:B------:R-:W-:Y:S01]  /*0200*/  IMAD.MOV.U32 R18, RZ, RZ, RZ ;  /* 0x000000ffff127224 */ /* 0x000fe200078e00ff */
[----:B------:R-:W-:Y:S01]  /*0210*/  LEA R19, R15, R6, 0x4 ;  /* 0x000000060f137211 */ /* 0x000fe200078e20ff */
[----:B------:R-:W1:Y:S01]  /*0220*/  LDC.64 R4, c[0x0][0x228] ;  /* 0x00008a00ff047b82 */ /* 0x000e620000000a00 */
[----:B--2---:R-:W-:Y:S01]  /*0230*/  CS2R R10, SRZ ;  /* 0x00000000000a7805 */ /* 0x004fe2000001ff00 */
[----:B------:R-:W-:Y:S01]  /*0240*/  IMAD R17, R13, 0x10, R6 ;  /* 0x000000100d117824 */ /* 0x000fe200078e0206 */
[----:B------:R-:W-:Y:S01]  /*0250*/  LEA R0, R0, UR4, 0x3 ;  /* 0x0000000400007c11 */ /* 0x000fe2000f8e18ff */
[----:B-----5:R-:W-:-:S04]  /*0260*/  IMAD.WIDE R2, R7, 0x4, R2 ;  /* 0x0000000407027825 */ /* 0x020fc800078e0202 */
[----:B---3--:R-:W-:-:S04]  /*0270*/  IMAD.WIDE R6, R19, 0x4, R8 ;  /* 0x0000000413067825 */ /* 0x008fc800078e0208 */
[----:B------:R-:W-:Y:S01]  /*0280*/  IMAD.WIDE R8, R17, 0x4, R8 ;  /* 0x0000000411087825 */ /* 0x000fe200078e0208 */
[----:B------:R2:W3:Y:S03]  /*0290*/  @!P0 LDG.E.EL R18, desc[UR6][R6.64] ;  /* 0x0000000606128981 */ /* 0x0004e6000c2e1900 */
[----:B-1----:R-:W-:Y:S01]  /*02a0*/  IMAD.WIDE R4, R21, 0x4, R4 ;  /* 0x0000000415047825 */ /* 0x002fe200078e0204 */
[----:B------:R-:W5:Y:S01]  /*02b0*/  @!P0 LDG.E.EL R16, desc[UR6][R8.64] ;  /* 0x0000000608108981 */ /* 0x000f62000c2e1900 */
[----:B------:R-:W2:Y:S01]  /*02c0*/  LDC.64 R20, c[0x0][0x230] ;  /* 0x00008c00ff147b82 */ /* 0x000ea20000000a00 */
[----:B------:R-:W-:-:S04]  /*02d0*/  LEA.HI R15, R14, R15, RZ, 0x9 ;  /* 0x0000000f0e0f7211 */ /* 0x000fc800078f48ff */
[----:B------:R-:W-:Y:S02]  /*02e0*/  SHF.R.S32.HI R15, RZ, 0x9, R15 ;  /* 0x00000009ff0f7819 */ /* 0x000fe4000001140f */
[----:B------:R-:W-:-:S03]  /*02f0*/  LEA.HI R13, R14, R13, RZ, 0x9 ;  /* 0x0000000d0e0d7211 */ /* 0x000fc600078f48ff */
[----:B------:R-:W-:Y:S01]  /*0300*/  IMAD.SHL.U32 R15, R15, 0x4, RZ ;  /* 0x000000040f0f7824 */ /* 0x000fe200078e00ff */
[----:B------:R-:W-:-:S04]  /*0310*/  SHF.R.S32.HI R13, RZ, 0x9, R13 ;  /* 0x00000009ff0d7819 */ /* 0x000fc8000001140d */
[----:B------:R-:W-:Y:S01]  /*0320*/  SHF.L.U32 R13, R13, 0x2, RZ ;  /* 0x000000020d0d7819 */ /* 0x000fe200000006ff */
[----:B--2---:R-:W-:-:S04]  /*0330*/  IMAD.WIDE R6, R15, 0x4, R20 ;  /* 0x000000040f067825 */ /* 0x004fc800078e0214 */
[----:B------:R-:W-:Y:S01]  /*0340*/  IMAD.WIDE R20, R13, 0x4, R20 ;  /* 0x000000040d147825 */ /* 0x000fe200078e0214 */
[----:B----4-:R-:W-:Y:S04]  /*0350*/  STS [R0], R22 ;  /* 0x0000001600007388 */ /* 0x010fe80000000800 */
[----:B------:R-:W-:Y:S01]  /*0360*/  STS [R0+0x8], R23 ;  /* 0x0000081700007388 */ /* 0x000fe20000000800 */
[----:B------:R-:W-:Y:S06]  /*0370*/  BAR.SYNC.DEFER_BLOCKING 0x0 ;  /* 0x0000000000007b1d */ /* 0x000fec0000010000 */
[----:B------:R1:W2:Y:S04]  /*0380*/  @!P0 LDG.E.EL.64 R10, desc[UR6][R2.64] ;  /* 0x00000006020a8981 */ /* 0x0002a8000c2e1b00 */
[----:B------:R-:W2:Y:S04]  /*0390*/  LDG.E.EL.64 R4, desc[UR6][R4.64] ;  /* 0x0000000604047981 */ /* 0x000ea8000c2e1b00 */
[----:B------:R4:W3:Y:S04]  /*03a0*/  LDG.E.EL R7, desc[UR6][R6.64+0xc] ;  /* 0x00000c0606077981 */ /* 0x0008e8000c2e1900 */
[----:B------:R-:W3:Y:S01]  /*03b0*/  LDG.E.EL R20, desc[UR6][R20.64+0xc] ;  /* 0x00000c0614147981 */ /* 0x000ee2000c2e1900 */
[----:B-1----:R-:W-:-:S02]  /*03c0*/  LOP3.LUT R2, R12, 0x80, RZ, 0xfc, !PT ;  /* 0x000000800c027812 */ /* 0x002fc400078efcff */
[----:B------:R-:W-:Y:S02]  /*03d0*/  LEA R12, R12, UR4, 0x3 ;  /* 0x000000040c0c7c11 */ /* 0x000fe4000f8e18ff */
[----:B------:R-:W-:Y:S02]  /*03e0*/  LEA R8, R2, UR4, 0x3 ;  /* 0x0000000402087c11 */ /* 0x000fe4000f8e18ff */
[----:B------:R-:W1:Y:S03]  /*03f0*/  LDC.64 R2, c[0x0][0x238] ;  /* 0x00008e00ff027b82 */ /* 0x000e660000000a00 */
[----:B------:R-:W-:Y:S01]  /*0400*/  LDS R9, [R8] ;  /* 0x0000000008097984 */ /* 0x000fe20000000800 */
[----:B--2---:R-:W-:-:S03]  /*0410*/  FADD R13, R4, R10 ;  /* 0x0000000a040d7221 */ /* 0x004fc60000000000 */
[----:B------:R-:W-:Y:S01]  /*0420*/  LDS R4, [R12] ;  /* 0x000000000c047984 */ /* 0x000fe20000000800 */
[----:B------:R-:W-:Y:S01]  /*0430*/  BAR.SYNC.DEFER_BLOCKING 0x0 ;  /* 0x0000000000007b1d */ /* 0x000fe20000010000 */
[----:B------:R-:W-:-:S05]  /*0440*/  FADD R11, R5, R11 ;  /* 0x0000000b050b7221 */ /* 0x000fca0000000000 */
[----:B------:R-:W-:Y:S04]  /*0450*/  STS [R0], R13 ;  /* 0x0000000d00007388 */ /* 0x000fe80000000800 */
[----:B------:R-:W-:Y:S01]  /*0460*/  STS [R0+0x8], R11 ;  /* 0x0000080b00007388 */ /* 0x000fe20000000800 */
[----:B------:R-:W-:Y:S06]  /*0470*/  BAR.SYNC.DEFER_BLOCKING 0x0 ;  /* 0x0000000000007b1d */ /* 0x000fec0000010000 */
[----:B------:R-:W3:Y:S04]  /*0480*/  LDS R5, [R12] ;  /* 0x000000000c057984 */ /* 0x000ee80000000800 */
[----:B0---4-:R-:W0:Y:S01]  /*0490*/  LDS R6, [R8] ;  /* 0x0000000008067984 */ /* 0x011e220000000800 */
[----:B---3--:R-:W-:Y:S01]  /*04a0*/  FFMA R7, R7, R5, R4 ;  /* 0x0000000507077223 */ /* 0x008fe20000000004 */
[----:B-1----:R-:W-:-:S04]  /*04b0*/  IMAD.WIDE R4, R19, 0x4, R2 ;  /* 0x0000000413047825 */ /* 0x002fc800078e0202 */
[----:B------:R-:W-:Y:S01]  /*04c0*/  FADD R7, R7, R18 ;  /* 0x0000001207077221 */ /* 0x000fe20000000000 */
[----:B0-----:R-:W-:Y:S01]  /*04d0*/  FFMA R9, R20, R6, R9 ;  /* 0x0000000614097223 */ /* 0x001fe20000000009 */
[----:B------:R-:W-:-:S03]  /*04e0*/  IMAD.WIDE R2, R17, 0x4, R2 ;  /* 0x0000000411027825 */ /* 0x000fc600078e0202 */
[----:B------:R0:W-:Y:S01]  /*04f0*/  @!P0 STG.E desc[UR6][R4.64], R7 ;  /* 0x0000000704008986 */ /* 0x0001e2000c101906 */
[----:B-----5:R-:W-:Y:S01]  /*0500*/  FADD R9, R9, R16 ;  /* 0x0000001009097221 */ /* 0x020fe20000000000 */
[----:B0-----:R-:W-:Y:S06]  /*0510*/  @P0 EXIT ;  /* 0x000000000000094d */ /* 0x001fec0003800000 */
[----:B------:R-:W-:Y:S01]  /*0520*/  STG.E desc[UR6][R2.64], R9 ;  /* 0x0000000902007986 */ /* 0x000fe2000c101906 */
[----:B------:R-:W-:Y:S05]  /*0530*/  EXIT ;  /* 0x000000000000794d */ /* 0x000fea0003800000 */
.L_x_0:
[----:B------:R-:W-:-:S00]  /*0540*/  BRA `(.L_x_0) ;  /* 0xfffffffc00fc7947 */ /* 0x000fc0000383ffff */
[----:B------:R-:W-:-:S00]  /*0550*/  NOP ;  /* 0x0000000000007918 */ /* 0x000fc00000000000 */
        /* <DEDUP_REMOVED lines=10> */
.L_x_1:


//--------------------- .nv.shared.triton_poi_fused_add_convolution_mul_4 --------------------------
	.section	.nv.shared.triton_poi_fused_add_convolution_mul_4,"aw",@nobits
	.sectionflags	@""
	.align	16
	.zero		1024


//--------------------- .nv.constant0.triton_poi_fused_add_convolution_mul_4 --------------------------
	.section	.nv.constant0.triton_poi_fused_add_convolution_mul_4,"a",@progbits
	.sectionflags	@""
	.align	4
.nv.constant0.triton_poi_fused_add_convolution_mul_4:
	.zero		584
